	.headerflags	@"EF_CUDA_TEXMODE_UNIFIED EF_CUDA_64BIT_ADDRESS EF_CUDA_ACCELERATORS EF_CUDA_SM90 EF_CUDA_VIRTUAL_SM(EF_CUDA_SM90)"
	.elftype	@"ET_EXEC"


//--------------------- .nv.info                  --------------------------
	.section	.nv.info,"",@"SHT_CUDA_INFO"
	.align	4


	//----- nvinfo : EIATTR_REGCOUNT
	.align		4
        /*0000*/ 	.byte	0x04, 0x2f
        /*0002*/ 	.short	(.L_3 - .L_2)
	.align		4
.L_2:
        /*0004*/ 	.word	index@(triton_poi_fused__native_batch_norm_legit_no_training_add_18)
        /*0008*/ 	.word	0x00000018


	//----- nvinfo : EIATTR_MIN_STACK_SIZE
	.align		4
.L_3:
        /*000c*/ 	.byte	0x04, 0x12
        /*000e*/ 	.short	(.L_5 - .L_4)
	.align		4
.L_4:
        /*0010*/ 	.word	index@(triton_poi_fused__native_batch_norm_legit_no_training_add_18)
        /*0014*/ 	.word	0x00000000


	//----- nvinfo : EIATTR_FRAME_SIZE
	.align		4
.L_5:
        /*0018*/ 	.byte	0x04, 0x11
        /*001a*/ 	.short	(.L_7 - .L_6)
	.align		4
.L_6:
        /*001c*/ 	.word	index@(triton_poi_fused__native_batch_norm_legit_no_training_add_18)
        /*0020*/ 	.word	0x00000000


	//----- nvinfo : EIATTR_MIN_STACK_SIZE
	.align		4
.L_7:
        /*0024*/ 	.byte	0x04, 0x12
        /*0026*/ 	.short	(.L_9 - .L_8)
	.align		4
.L_8:
        /*0028*/ 	.word	index@(triton_poi_fused__native_batch_norm_legit_no_training_add_18)
        /*002c*/ 	.word	0x00000000
.L_9:


//--------------------- .nv.info.triton_poi_fused__native_batch_norm_legit_no_training_add_18 --------------------------
	.section	.nv.info.triton_poi_fused__native_batch_norm_legit_no_training_add_18,"",@"SHT_CUDA_INFO"
	.sectionflags	@""
	.align	4


	//----- nvinfo : EIATTR_CUDA_API_VERSION
	.align		4
        /*0000*/ 	.byte	0x04, 0x37
        /*0002*/ 	.short	(.L_11 - .L_10)
.L_10:
        /*0004*/ 	.word	0x0000007c


	//----- nvinfo : EIATTR_KPARAM_INFO
	.align		4
.L_11:
        /*0008*/ 	.byte	0x04, 0x17
        /*000a*/ 	.short	(.L_13 - .L_12)
.L_12:
        /*000c*/ 	.word	0x00000000
        /*0010*/ 	.short	0x0008
        /*0012*/ 	.short	0x003c
        /*0014*/ 	.byte	0x00, 0xf0, 0x11, 0x00


	//----- nvinfo : EIATTR_KPARAM_INFO
	.align		4
.L_13:
        /*0018*/ 	.byte	0x04, 0x17
        /*001a*/ 	.short	(.L_15 - .L_14)
.L_14:
        /*001c*/ 	.word	0x00000000
        /*0020*/ 	.short	0x0007
        /*0022*/ 	.short	0x0038
        /*0024*/ 	.byte	0x00, 0xf0, 0x11, 0x00


	//----- nvinfo : EIATTR_KPARAM_INFO
	.align		4
.L_15:
        /*0028*/ 	.byte	0x04, 0x17
        /*002a*/ 	.short	(.L_17 - .L_16)
.L_16:
        /*002c*/ 	.word	0x00000000
        /*0030*/ 	.short	0x0006
        /*0032*/ 	.short	0x0030
        /*0034*/ 	.byte	0x00, 0xf4, 0x21, 0x00


	//----- nvinfo : EIATTR_KPARAM_INFO
	.align		4
.L_17:
        /*0038*/ 	.byte	0x04, 0x17
        /*003a*/ 	.short	(.L_19 - .L_18)
.L_18:
        /*003c*/ 	.word	0x00000000
        /*0040*/ 	.short	0x0005
        /*0042*/ 	.short	0x0028
        /*0044*/ 	.byte	0x00, 0xf4, 0x21, 0x00


	//----- nvinfo : EIATTR_KPARAM_INFO
	.align		4
.L_19:
        /*0048*/ 	.byte	0x04, 0x17
        /*004a*/ 	.short	(.L_21 - .L_20)
.L_20:
        /*004c*/ 	.word	0x00000000
        /*0050*/ 	.short	0x0004
        /*0052*/ 	.short	0x0020
        /*0054*/ 	.byte	0x00, 0xf4, 0x21, 0x00


	//----- nvinfo : EIATTR_KPARAM_INFO
	.align		4
.L_21:
        /*0058*/ 	.byte	0x04, 0x17
        /*005a*/ 	.short	(.L_23 - .L_22)
.L_22:
        /*005c*/ 	.word	0x00000000
        /*0060*/ 	.short	0x0003
        /*0062*/ 	.short	0x0018
        /*0064*/ 	.byte	0x00, 0xf4, 0x21, 0x00


	//----- nvinfo : EIATTR_KPARAM_INFO
	.align		4
.L_23:
        /*0068*/ 	.byte	0x04, 0x17
        /*006a*/ 	.short	(.L_25 - .L_24)
.L_24:
        /*006c*/ 	.word	0x00000000
        /*0070*/ 	.short	0x0002
        /*0072*/ 	.short	0x0010
        /*0074*/ 	.byte	0x00, 0xf4, 0x21, 0x00


	//----- nvinfo : EIATTR_KPARAM_INFO
	.align		4
.L_25:
        /*0078*/ 	.byte	0x04, 0x17
        /*007a*/ 	.short	(.L_27 - .L_26)
.L_26:
        /*007c*/ 	.word	0x00000000
        /*0080*/ 	.short	0x0001
        /*0082*/ 	.short	0x0008
        /*0084*/ 	.byte	0x00, 0xf4, 0x21, 0x00


	//----- nvinfo : EIATTR_KPARAM_INFO
	.align		4
.L_27:
        /*0088*/ 	.byte	0x04, 0x17
        /*008a*/ 	.short	(.L_29 - .L_28)
.L_28:
        /*008c*/ 	.word	0x00000000
        /*0090*/ 	.short	0x0000
        /*0092*/ 	.short	0x0000
        /*0094*/ 	.byte	0x00, 0xf4, 0x21, 0x00


	//----- nvinfo : EIATTR_SPARSE_MMA_MASK
	.align		4
.L_29:
        /*0098*/ 	.byte	0x03, 0x50
        /*009a*/ 	.short	0x0000


	//----- nvinfo : EIATTR_MAXREG_COUNT
	.align		4
        /*009c*/ 	.byte	0x03, 0x1b
        /*009e*/ 	.short	0x00ff


	//----- nvinfo : EIATTR_EXIT_INSTR_OFFSETS
	.align		4
        /*00a0*/ 	.byte	0x04, 0x1c
        /*00a2*/ 	.short	(.L_31 - .L_30)


	//   ....[0]....
.L_30:
        /*00a4*/ 	.word	0x00000640


	//   ....[1]....
        /*00a8*/ 	.word	0x00000660


	//----- nvinfo : EIATTR_REQNTID
	.align		4
.L_31:
        /*00ac*/ 	.byte	0x04, 0x10
        /*00ae*/ 	.short	(.L_33 - .L_32)
.L_32:
        /*00b0*/ 	.word	0x00000080
        /*00b4*/ 	.word	0x00000001
        /*00b8*/ 	.word	0x00000001


	//----- nvinfo : EIATTR_CBANK_PARAM_SIZE
	.align		4
.L_33:
        /*00bc*/ 	.byte	0x03, 0x19
        /*00be*/ 	.short	0x0040


	//----- nvinfo : EIATTR_PARAM_CBANK
	.align		4
        /*00c0*/ 	.byte	0x04, 0x0a
        /*00c2*/ 	.short	(.L_35 - .L_34)
	.align		4
.L_34:
        /*00c4*/ 	.word	index@(.nv.constant0.triton_poi_fused__native_batch_norm_legit_no_training_add_18)
        /*00c8*/ 	.short	0x0210
        /*00ca*/ 	.short	0x0040


	//----- nvinfo : EIATTR_SW_WAR
	.align		4
.L_35:
        /*00cc*/ 	.byte	0x04, 0x36
        /*00ce*/ 	.short	(.L_37 - .L_36)
.L_36:
        /*00d0*/ 	.word	0x00000008
.L_37:


//--------------------- .nv.callgraph             --------------------------
	.section	.nv.callgraph,"",@"SHT_CUDA_CALLGRAPH"
	.align	4
	.sectionentsize	8
	.align		4
        /*0000*/ 	.word	0x00000000
	.align		4
        /*0004*/ 	.word	0xffffffff
	.align		4
        /*0008*/ 	.word	0x00000000
	.align		4
        /*000c*/ 	.word	0xfffffffe
	.align		4
        /*0010*/ 	.word	0x00000000
	.align		4
        /*0014*/ 	.word	0xfffffffd
	.align		4
        /*0018*/ 	.word	0x00000000
	.align		4
        /*001c*/ 	.word	0xfffffffc


//--------------------- .nv.constant4             --------------------------
	.section	.nv.constant4,"a",@progbits
	.align	8
	.align		8
.nv.constant4:
        /*0000*/ 	.dword	_$_str
	.align		8
        /*0008*/ 	.dword	_$_str_$_2


//--------------------- .text.triton_poi_fused__native_batch_norm_legit_no_training_add_18 --------------------------
	.section	.text.triton_poi_fused__native_batch_norm_legit_no_training_add_18,"ax",@progbits
	.sectionflags	@"SHF_BARRIERS=1"
	.align	128
        .global         triton_poi_fused__native_batch_norm_legit_no_training_add_18
        .type           triton_poi_fused__native_batch_norm_legit_no_training_add_18,@function
        .size           triton_poi_fused__native_batch_norm_legit_no_training_add_18,(.L_x_1 - triton_poi_fused__native_batch_norm_legit_no_training_add_18)
        .other          triton_poi_fused__native_batch_norm_legit_no_training_add_18,@"STO_CUDA_ENTRY STV_DEFAULT"
triton_poi_fused__native_batch_norm_legit_no_training_add_18:
.text.triton_poi_fused__native_batch_norm_legit_no_training_add_18:
[----:B------:R-:W0:Y:S01]  /*0000*/  LDC R1, c[0x0][0x28] ;  /* 0x00000a00ff017b82 */ /* 0x000e220000000800 */
[----:B------:R-:W1:Y:S07]  /*0010*/  S2R R5, SR_CTAID.Y ;  /* 0x0000000000057919 */ /* 0x000e6e0000002600 */
[----:B------:R-:W2:Y:S01]  /*0020*/  LDC.64 R2, c[0x0][0x210] ;  /* 0x00008400ff027b82 */ /* 0x000ea20000000a00 */
[----:B------:R-:W-:Y:S01]  /*0030*/  ULDC.64 UR6, c[0x0][0x208] ;  /* 0x0000820000067ab9 */ /* 0x000fe20000000a00 */
[----:B------:R-:W3:Y:S01]  /*0040*/  S2R R4, SR_TID.X ;  /* 0x0000000000047919 */ /* 0x000ee20000002100 */
[----:B------:R-:W4:Y:S05]  /*0050*/  S2R R11, SR_CTAID.X ;  /* 0x00000000000b7919 */ /* 0x000f2a0000002500 */
[----:B------:R-:W5:Y:S01]  /*0060*/  S2UR UR5, SR_CgaCtaId ;  /* 0x00000000000579c3 */ /* 0x000f620000008800 */
[----:B------:R-:W-:-:S07]  /*0070*/  UMOV UR4, 0x400 ;  /* 0x0000040000047882 */ /* 0x000fce0000000000 */
[----:B------:R-:W2:Y:S08]  /*0080*/  LDC.64 R20, c[0x0][0x228] ;  /* 0x00008a00ff147b82 */ /* 0x000eb00000000a00 */
[----:B------:R-:W2:Y:S01]  /*0090*/  LDC.64 R18, c[0x0][0x218] ;  /* 0x00008600ff127b82 */ /* 0x000ea20000000a00 */
[----:B-1----:R-:W-:-:S07]  /*00a0*/  IMAD.SHL.U32 R5, R5, 0x40, RZ ;  /* 0x0000004005057824 */ /* 0x002fce00078e00ff */
[----:B------:R-:W1:Y:S01]  /*00b0*/  LDC.64 R14, c[0x0][0x220] ;  /* 0x00008800ff0e7b82 */ /* 0x000e620000000a00 */
[----:B---3--:R-:W-:Y:S01]  /*00c0*/  IMAD.SHL.U32 R0, R4, 0x2, RZ ;  /* 0x0000000204007824 */ /* 0x008fe200078e00ff */
[----:B------:R-:W-:Y:S01]  /*00d0*/  SHF.R.U32.HI R8, RZ, 0x5, R4 ;  /* 0x00000005ff087819 */ /* 0x000fe20000011604 */
[----:B----4-:R-:W-:-:S03]  /*00e0*/  IMAD.SHL.U32 R11, R11, 0x4, RZ ;  /* 0x000000040b0b7824 */ /* 0x010fc600078e00ff */
[----:B------:R-:W-:Y:S02]  /*00f0*/  LOP3.LUT R6, R5, 0x3e, R0, 0xf8, !PT ;  /* 0x0000003e05067812 */ /* 0x000fe400078ef800 */
[----:B------:R-:W3:Y:S01]  /*0100*/  LDC.64 R16, c[0x0][0x230] ;  /* 0x00008c00ff107b82 */ /* 0x000ee20000000a00 */
[----:B------:R-:W-:Y:S02]  /*0110*/  SGXT.U32 R8, R8, 0x2 ;  /* 0x000000020808781a */ /* 0x000fe40000000000 */
[----:B------:R-:W-:-:S04]  /*0120*/  SHF.R.S32.HI R7, RZ, 0x1f, R6 ;  /* 0x0000001fff077819 */ /* 0x000fc80000011406 */
[----:B------:R-:W-:Y:S02]  /*0130*/  LEA.HI R9, R7, R6, RZ, 0x4 ;  /* 0x0000000607097211 */ /* 0x000fe400078f20ff */
[----:B------:R-:W-:Y:S02]  /*0140*/  LOP3.LUT R7, R11, R8, RZ, 0xfc, !PT ;  /* 0x000000080b077212 */ /* 0x000fe400078efcff */
[C---:B------:R-:W-:Y:S02]  /*0150*/  LOP3.LUT R13, R9.reuse, 0xfffffff0, RZ, 0xc0, !PT ;  /* 0xfffffff0090d7812 */ /* 0x040fe400078ec0ff */
[----:B------:R-:W-:-:S03]  /*0160*/  SHF.L.U32 R9, R9, 0x6, RZ ;  /* 0x0000000609097819 */ /* 0x000fc600000006ff */
[C---:B------:R-:W-:Y:S01]  /*0170*/  IMAD.IADD R10, R6.reuse, 0x1, -R13 ;  /* 0x00000001060a7824 */ /* 0x040fe200078e0a0d */
[----:B------:R-:W-:Y:S01]  /*0180*/  VIMNMX R6, R6, R7, !PT ;  /* 0x0000000706067248 */ /* 0x000fe20007fe0100 */
[----:B-----5:R-:W-:Y:S01]  /*0190*/  UPRMT UR4, UR5, 0x654, UR4 ;  /* 0x0000065405047896 */ /* 0x020fe20008000004 */
[----:B------:R-:W-:Y:S01]  /*01a0*/  LOP3.LUT R9, R9, 0xfffffc00, RZ, 0xc0, !PT ;  /* 0xfffffc0009097812 */ /* 0x000fe200078ec0ff */
[----:B------:R-:W-:Y:S01]  /*01b0*/  IMAD R10, R7, 0x10, R10 ;  /* 0x00000010070a7824 */ /* 0x000fe200078e020a */
[----:B------:R-:W-:Y:S02]  /*01c0*/  ISETP.GE.AND P0, PT, R6, 0x40, PT ;  /* 0x000000400600780c */ /* 0x000fe40003f06270 */
[----:B------:R-:W-:Y:S01]  /*01d0*/  CS2R R6, SRZ ;  /* 0x0000000000067805 */ /* 0x000fe2000001ff00 */
[----:B------:R-:W4:Y:S01]  /*01e0*/  LDC.64 R12, c[0x0][0x238] ;  /* 0x00008e00ff0c7b82 */ /* 0x000f220000000a00 */
[----:B------:R-:W-:-:S04]  /*01f0*/  IMAD.IADD R9, R10, 0x1, R9 ;  /* 0x000000010a097824 */ /* 0x000fc800078e0209 */
[----:B--2---:R-:W-:-:S05]  /*0200*/  IMAD.WIDE R2, R9, 0x4, R2 ;  /* 0x0000000409027825 */ /* 0x004fca00078e0202 */
[----:B------:R2:W5:Y:S01]  /*0210*/  @!P0 LDG.E.64 R6, desc[UR6][R2.64] ;  /* 0x0000000602068981 */ /* 0x000562000c1e1b00 */
[----:B------:R-:W-:Y:S02]  /*0220*/  SHF.L.U32 R9, R4, 0x3, RZ ;  /* 0x0000000304097819 */ /* 0x000fe400000006ff */
[----:B------:R-:W-:Y:S02]  /*0230*/  LOP3.LUT R10, R11, 0x2, R0, 0xf8, !PT ;  /* 0x000000020b0a7812 */ /* 0x000fe400078ef800 */
[----:B------:R-:W-:Y:S02]  /*0240*/  LOP3.LUT R11, R9, 0xf8, RZ, 0xc0, !PT ;  /* 0x000000f8090b7812 */ /* 0x000fe400078ec0ff */
[----:B------:R-:W-:Y:S01]  /*0250*/  LOP3.LUT R8, R8, 0xf8, R9, 0xf8, !PT ;  /* 0x000000f808087812 */ /* 0x000fe200078ef809 */
[C---:B0-----:R-:W-:Y:S01]  /*0260*/  IMAD.WIDE R20, R10.reuse, 0x4, R20 ;  /* 0x000000040a147825 */ /* 0x041fe200078e0214 */
[----:B------:R-:W-:Y:S02]  /*0270*/  ISETP.GE.AND P1, PT, R10, 0x40, PT ;  /* 0x000000400a00780c */ /* 0x000fe40003f26270 */
[----:B--2---:R-:W-:Y:S01]  /*0280*/  CS2R R2, SRZ ;  /* 0x0000000000027805 */ /* 0x004fe2000001ff00 */
[----:B------:R-:W-:-:S04]  /*0290*/  VIADD R11, R11, UR4 ;  /* 0x000000040b0b7c36 */ /* 0x000fc80008000000 */
[----:B------:R-:W-:Y:S01]  /*02a0*/  IMAD R8, R8, 0x4, R11 ;  /* 0x0000000408087824 */ /* 0x000fe200078e020b */
[----:B------:R-:W-:-:S04]  /*02b0*/  SHF.R.U32.HI R4, RZ, 0x1, R4 ;  /* 0x00000001ff047819 */ /* 0x000fc80000011604 */
[----:B------:R-:W-:-:S04]  /*02c0*/  SGXT.U32 R4, R4, 0x6 ;  /* 0x000000060404781a */ /* 0x000fc80000000000 */
[----:B------:R-:W-:-:S04]  /*02d0*/  LOP3.LUT R5, R5, R4, RZ, 0xfc, !PT ;  /* 0x0000000405057212 */ /* 0x000fc800078efcff */
[----:B------:R-:W-:Y:S01]  /*02e0*/  ISETP.LT.AND P0, PT, R5, 0x40, !P1 ;  /* 0x000000400500780c */ /* 0x000fe20004f01270 */
[----:B-1----:R-:W-:-:S04]  /*02f0*/  IMAD.WIDE R14, R10, 0x4, R14 ;  /* 0x000000040a0e7825 */ /* 0x002fc800078e020e */
[----:B---3--:R-:W-:Y:S01]  /*0300*/  IMAD.WIDE R16, R10, 0x4, R16 ;  /* 0x000000040a107825 */ /* 0x008fe200078e0210 */
[----:B-----5:R-:W-:Y:S04]  /*0310*/  STS [R8], R6 ;  /* 0x0000000608007388 */ /* 0x020fe80000000800 */
[----:B------:R0:W-:Y:S01]  /*0320*/  STS [R8+0x14], R7 ;  /* 0x0000140708007388 */ /* 0x0001e20000000800 */
[----:B------:R-:W-:Y:S06]  /*0330*/  BAR.SYNC.DEFER_BLOCKING 0x0 ;  /* 0x0000000000007b1d */ /* 0x000fec0000010000 */
[----:B------:R4:W2:Y:S01]  /*0340*/  @!P1 LDG.E.EL.64 R2, desc[UR6][R20.64] ;  /* 0x0000000614029981 */ /* 0x0008a2000c2e1b00 */
[----:B0-----:R-:W-:-:S02]  /*0350*/  LEA R8, R5, R10, 0x6 ;  /* 0x0000000a05087211 */ /* 0x001fc400078e30ff */
[----:B------:R-:W-:Y:S02]  /*0360*/  CS2R R4, SRZ ;  /* 0x0000000000047805 */ /* 0x000fe4000001ff00 */
[----:B------:R-:W-:Y:S01]  /*0370*/  CS2R R6, SRZ ;  /* 0x0000000000067805 */ /* 0x000fe2000001ff00 */
[----:B------:R-:W-:-:S05]  /*0380*/  IMAD.WIDE R18, R8, 0x4, R18 ;  /* 0x0000000408127825 */ /* 0x000fca00078e0212 */
[----:B------:R0:W3:Y:S01]  /*0390*/  @!P1 LDG.E.EL.64 R6, desc[UR6][R14.64] ;  /* 0x000000060e069981 */ /* 0x0000e2000c2e1b00 */
[----:B----4-:R-:W-:Y:S01]  /*03a0*/  IMAD.WIDE R20, R10, 0x4, R12 ;  /* 0x000000040a147825 */ /* 0x010fe200078e020c */
[----:B------:R-:W-:Y:S02]  /*03b0*/  CS2R R12, SRZ ;  /* 0x00000000000c7805 */ /* 0x000fe4000001ff00 */
[----:B------:R-:W3:Y:S01]  /*03c0*/  @P0 LDG.E.64 R4, desc[UR6][R18.64] ;  /* 0x0000000612040981 */ /* 0x000ee2000c1e1b00 */
[----:B------:R-:W-:-:S03]  /*03d0*/  CS2R R10, SRZ ;  /* 0x00000000000a7805 */ /* 0x000fc6000001ff00 */
[----:B------:R1:W4:Y:S04]  /*03e0*/  @!P1 LDG.E.EL.64 R12, desc[UR6][R16.64] ;  /* 0x00000006100c9981 */ /* 0x000328000c2e1b00 */
[----:B------:R-:W4:Y:S01]  /*03f0*/  @!P1 LDG.E.EL.64 R10, desc[UR6][R20.64] ;  /* 0x00000006140a9981 */ /* 0x000f22000c2e1b00 */
[----:B------:R-:W-:Y:S02]  /*0400*/  LOP3.LUT R0, R0, 0xfc, RZ, 0xc0, !PT ;  /* 0x000000fc00007812 */ /* 0x000fe400078ec0ff */
[----:B------:R-:W-:-:S04]  /*0410*/  LOP3.LUT R9, R9, 0x3f8, RZ, 0xc0, !PT ;  /* 0x000003f809097812 */ /* 0x000fc800078ec0ff */
[----:B0-----:R-:W-:-:S05]  /*0420*/  IADD3 R14, R9, UR4, R0 ;  /* 0x00000004090e7c10 */ /* 0x001fca000fffe000 */
[----:B------:R-:W0:Y:S04]  /*0430*/  LDS R0, [R14] ;  /* 0x000000000e007984 */ /* 0x000e280000000800 */
[----:B------:R-:W5:Y:S01]  /*0440*/  LDS R9, [R14+0x4] ;  /* 0x000004000e097984 */ /* 0x000f620000000800 */
[----:B-1----:R-:W-:Y:S02]  /*0450*/  IMAD.MOV.U32 R16, RZ, RZ, 0x3e800000 ;  /* 0x3e800000ff107424 */ /* 0x002fe400078e00ff */
[----:B--2---:R-:W-:Y:S01]  /*0460*/  FADD R2, R2, 9.9999997473787516356e-06 ;  /* 0x3727c5ac02027421 */ /* 0x004fe20000000000 */
[----:B------:R-:W-:-:S03]  /*0470*/  FADD R3, R3, 9.9999997473787516356e-06 ;  /* 0x3727c5ac03037421 */ /* 0x000fc60000000000 */
[----:B------:R-:W1:Y:S08]  /*0480*/  MUFU.SQRT R18, R2 ;  /* 0x0000000200127308 */ /* 0x000e700000002000 */
[----:B------:R2:W0:Y:S01]  /*0490*/  MUFU.SQRT R15, R3 ;  /* 0x00000003000f7308 */ /* 0x0004220000002000 */
[C---:B-1----:R-:W-:Y:S02]  /*04a0*/  FSETP.GT.AND P1, PT, R18.reuse, 8.50705917302346158658e+37, PT ;  /* 0x7e8000001200780b */ /* 0x042fe40003f24000 */
[----:B------:R-:W-:Y:S01]  /*04b0*/  FSETP.GEU.AND P3, PT, R18, 1.175494350822287508e-38, PT ;  /* 0x008000001200780b */ /* 0x000fe20003f6e000 */
[----:B--2---:R-:W1:Y:S01]  /*04c0*/  LDC.64 R2, c[0x0][0x240] ;  /* 0x00009000ff027b82 */ /* 0x004e620000000a00 */
[----:B0-----:R-:W-:-:S02]  /*04d0*/  FSETP.GT.AND P2, PT, R15, 8.50705917302346158658e+37, PT ;  /* 0x7e8000000f00780b */ /* 0x001fc40003f44000 */
[----:B------:R-:W-:-:S07]  /*04e0*/  FSETP.GEU.AND P4, PT, R15, 1.175494350822287508e-38, PT ;  /* 0x008000000f00780b */ /* 0x000fce0003f8e000 */
[----:B------:R-:W-:-:S04]  /*04f0*/  @P1 FMUL R18, R18, 0.25 ;  /* 0x3e80000012121820 */ /* 0x000fc80000400000 */
[----:B------:R-:W-:Y:S01]  /*0500*/  @!P3 FMUL R18, R18, 16777216 ;  /* 0x4b8000001212b820 */ /* 0x000fe20000400000 */
[----:B------:R-:W-:-:S04]  /*0510*/  @P2 FMUL R15, R15, 0.25 ;  /* 0x3e8000000f0f2820 */ /* 0x000fc80000400000 */
[----:B------:R-:W-:Y:S01]  /*0520*/  @!P4 FMUL R15, R15, 16777216 ;  /* 0x4b8000000f0fc820 */ /* 0x000fe20000400000 */
[----:B------:R-:W0:Y:S01]  /*0530*/  MUFU.RCP R18, R18 ;  /* 0x0000001200127308 */ /* 0x000e220000001000 */
[----:B------:R-:W-:-:S07]  /*0540*/  FSEL R17, R16, 1, P1 ;  /* 0x3f80000010117808 */ /* 0x000fce0000800000 */
[----:B------:R-:W2:Y:S01]  /*0550*/  MUFU.RCP R15, R15 ;  /* 0x0000000f000f7308 */ /* 0x000ea20000001000 */
[----:B------:R-:W-:Y:S01]  /*0560*/  FSEL R16, R16, 1, P2 ;  /* 0x3f80000010107808 */ /* 0x000fe20001000000 */
[----:B------:R-:W-:-:S04]  /*0570*/  @!P3 FMUL R17, R17, 16777216 ;  /* 0x4b8000001111b820 */ /* 0x000fc80000400000 */
[----:B------:R-:W-:Y:S01]  /*0580*/  @!P4 FMUL R16, R16, 16777216 ;  /* 0x4b8000001010c820 */ /* 0x000fe20000400000 */
[----:B---3--:R-:W-:Y:S01]  /*0590*/  FADD R5, -R7, R5 ;  /* 0x0000000507057221 */ /* 0x008fe20000000100 */
[----:B------:R-:W-:Y:S01]  /*05a0*/  FADD R4, -R6, R4 ;  /* 0x0000000406047221 */ /* 0x000fe20000000100 */
[----:B0-----:R-:W-:Y:S01]  /*05b0*/  FMUL R17, R18, R17 ;  /* 0x0000001112117220 */ /* 0x001fe20000400000 */
[----:B--2---:R-:W-:-:S03]  /*05c0*/  FMUL R16, R15, R16 ;  /* 0x000000100f107220 */ /* 0x004fc60000400000 */
[----:B------:R-:W-:Y:S01]  /*05d0*/  FMUL R17, R4, R17 ;  /* 0x0000001104117220 */ /* 0x000fe20000400000 */
[----:B------:R-:W-:-:S03]  /*05e0*/  FMUL R16, R5, R16 ;  /* 0x0000001005107220 */ /* 0x000fc60000400000 */
[----:B----4-:R-:W-:Y:S01]  /*05f0*/  FFMA R17, R17, R12, R10 ;  /* 0x0000000c11117223 */ /* 0x010fe2000000000a */
[----:B------:R-:W-:Y:S01]  /*0600*/  FFMA R16, R16, R13, R11 ;  /* 0x0000000d10107223 */ /* 0x000fe2000000000b */
[----:B-1----:R-:W-:-:S04]  /*0610*/  IMAD.WIDE R2, R8, 0x4, R2 ;  /* 0x0000000408027825 */ /* 0x002fc800078e0202 */
[----:B------:R-:W-:Y:S01]  /*0620*/  FADD R8, R0, R17 ;  /* 0x0000001100087221 */ /* 0x000fe20000000000 */
[----:B-----5:R-:W-:Y:S01]  /*0630*/  FADD R9, R9, R16 ;  /* 0x0000001009097221 */ /* 0x020fe20000000000 */
[----:B------:R-:W-:Y:S06]  /*0640*/  @!P0 EXIT ;  /* 0x000000000000894d */ /* 0x000fec0003800000 */
[----:B------:R-:W-:Y:S01]  /*0650*/  STG.E.64 desc[UR6][R2.64], R8 ;  /* 0x0000000802007986 */ /* 0x000fe2000c101b06 */
[----:B------:R-:W-:Y:S05]  /*0660*/  EXIT ;  /* 0x000000000000794d */ /* 0x000fea0003800000 */
.L_x_0:
[----:B------:R-:W-:-:S00]  /*0670*/  BRA `(.L_x_0) ;  /* 0xfffffffc00fc7947 */ /* 0x000fc0000383ffff */
[----:B------:R-:W-:-:S00]  /*0680*/  NOP ;  /* 0x0000000000007918 */ /* 0x000fc00000000000 */
[----:B------:R-:W-:-:S00]  /*0690*/  NOP ;  /* 0x0000000000007918 */ /* 0x000fc00000000000 */
[----:B------:R-:W-:-:S00]  /*06a0*/  NOP ;  /* 0x0000000000007918 */ /* 0x000fc00000000000 */
[----:B------:R-:W-:-:S00]  /*06b0*/  NOP ;  /* 0x0000000000007918 */ /* 0x000fc00000000000 */
[----:B------:R-:W-:-:S00]  /*06c0*/  NOP ;  /* 0x0000000000007918 */ /* 0x000fc00000000000 */
[----:B------:R-:W-:-:S00]  /*06d0*/  NOP ;  /* 0x0000000000007918 */ /* 0x000fc00000000000 */
[----:B------:R-:W-:-:S00]  /*06e0*/  NOP ;  /* 0x0000000000007918 */ /* 0x000fc00000000000 */
[----:B------:R-:W-:-:S00]  /*06f0*/  NOP ;  /* 0x0000000000007918 */ /* 0x000fc00000000000 */
.L_x_1:


//--------------------- .nv.global.init           --------------------------
	.section	.nv.global.init,"aw",@progbits
.nv.global.init:
	.type		_$_str,@object
	.size		_$_str,(_$_str_$_2 - _$_str)
_$_str:
        /*0000*/ 	.byte	0x5f, 0x5f, 0x43, 0x55, 0x44, 0x41, 0x5f, 0x46, 0x54, 0x5a, 0x00
	.type		_$_str_$_2,@object
	.size		_$_str_$_2,(.L_1 - _$_str_$_2)
_$_str_$_2:
        /*000b*/ 	.byte	0x5f, 0x5f, 0x43, 0x55, 0x44, 0x41, 0x5f, 0x50, 0x52, 0x45, 0x43, 0x5f, 0x53, 0x51, 0x52, 0x54
        /*001b*/ 	.byte	0x00
.L_1:


//--------------------- .nv.shared.triton_poi_fused__native_batch_norm_legit_no_training_add_18 --------------------------
	.section	.nv.shared.triton_poi_fused__native_batch_norm_legit_no_training_add_18,"aw",@nobits
	.sectionflags	@""
	.align	16
	.zero		1024


//--------------------- .nv.constant0.triton_poi_fused__native_batch_norm_legit_no_training_add_18 --------------------------
	.section	.nv.constant0.triton_poi_fused__native_batch_norm_legit_no_training_add_18,"a",@progbits
	.sectionflags	@""
	.align	4
.nv.constant0.triton_poi_fused__native_batch_norm_legit_no_training_add_18:
	.zero		592
